//
// Generated by NVIDIA NVVM Compiler
//
// Compiler Build ID: CL-36424714
// Cuda compilation tools, release 13.0, V13.0.88
// Based on NVVM 20.0.0
//

.version 9.0
.target sm_100
.address_size 64

	// .globl	_Z3AddPfS_S_

.visible .entry _Z3AddPfS_S_(
	.param .u64 .ptr .align 1 _Z3AddPfS_S__param_0,
	.param .u64 .ptr .align 1 _Z3AddPfS_S__param_1,
	.param .u64 .ptr .align 1 _Z3AddPfS_S__param_2
)
{
	.reg .pred 	%p<2>;
	.reg .b32 	%r<5>;
	.reg .b32 	%f<4>;
	.reg .b64 	%rd<11>;

	ld.param.u64 	%rd1, [_Z3AddPfS_S__param_0];
	ld.param.u64 	%rd2, [_Z3AddPfS_S__param_1];
	ld.param.u64 	%rd3, [_Z3AddPfS_S__param_2];
	mov.u32 	%r1, %tid.x;
	mov.u32 	%r4, %ntid.x;
	mov.u32 	%r2, %ctaid.x;
	mad.lo.s32 	%r3, %r4, %r2, %r1;
	setp.gt.s32 	%p1, %r3, 23;
	@%p1 bra 	$L__BB0_2;
	cvta.to.global.u64 	%rd4, %rd1;
	cvta.to.global.u64 	%rd5, %rd2;
	cvta.to.global.u64 	%rd6, %rd3;
	cvt.rn.f32.u32 	%f1, %r1;
	mul.wide.s32 	%rd7, %r3, 4;
	add.s64 	%rd8, %rd4, %rd7;
	st.global.f32 	[%rd8], %f1;
	cvt.rn.f32.u32 	%f2, %r2;
	add.s64 	%rd9, %rd5, %rd7;
	st.global.f32 	[%rd9], %f2;
	cvt.rn.f32.s32 	%f3, %r3;
	add.s64 	%rd10, %rd6, %rd7;
	st.global.f32 	[%rd10], %f3;
$L__BB0_2:
	ret;

}


// ===== COMPILED SASS (sm_100) =====

	.target	sm_100

	.elftype	@"ET_EXEC"


//--------------------- .note.nv.tkinfo           --------------------------
	.section	.note.nv.tkinfo,"",@"SHT_NOTE"
	.sectionflags	@"SHF_NOTE_NV_TKINFO"
	.tkinfo
        /*0018*/ 	.word	0x00000002
        /*0030*/ 	.string	""
        /*0030*/ 	.string	"ptxas"
        /*0030*/ 	.string	"Cuda compilation tools, release 13.0, V13.0.88"
        /*0030*/ 	.string	"Build cuda_13.0.r13.0/compiler.36424714_0"
        /*0030*/ 	.string	"-arch sm_100 -m 64 "



//--------------------- .note.nv.cuinfo           --------------------------
	.section	.note.nv.cuinfo,"",@"SHT_NOTE"
	.sectionflags	@"SHF_NOTE_NV_CUINFO"
        /*0018*/ 	.short	0x0002
        /*001a*/ 	.short	0x0064
        /*001c*/ 	.short	0x0082
	.zero		2


//--------------------- .nv.info                  --------------------------
	.section	.nv.info,"",@"SHT_CUDA_INFO"
	.align	4


	//----- nvinfo : EIATTR_REGCOUNT
	.align		4
        /*0000*/ 	.byte	0x04, 0x2f
        /*0002*/ 	.short	(.L_1 - .L_0)
	.align		4
.L_0:
        /*0004*/ 	.word	index@(_Z3AddPfS_S_)
        /*0008*/ 	.word	0x00000010


	//----- nvinfo : EIATTR_FRAME_SIZE
	.align		4
.L_1:
        /*000c*/ 	.byte	0x04, 0x11
        /*000e*/ 	.short	(.L_3 - .L_2)
	.align		4
.L_2:
        /*0010*/ 	.word	index@(_Z3AddPfS_S_)
        /*0014*/ 	.word	0x00000000


	//----- nvinfo : EIATTR_MIN_STACK_SIZE
	.align		4
.L_3:
        /*0018*/ 	.byte	0x04, 0x12
        /*001a*/ 	.short	(.L_5 - .L_4)
	.align		4
.L_4:
        /*001c*/ 	.word	index@(_Z3AddPfS_S_)
        /*0020*/ 	.word	0x00000000
.L_5:


//--------------------- .nv.compat                --------------------------
	.section	.nv.compat,"",@"SHT_CUDA_COMPAT_INFO"
	.align	4
        /*0000*/ 	.byte	0x02, 0x09, 0x00, 0x00, 0x02, 0x02, 0x01, 0x00, 0x02, 0x05, 0x05, 0x00, 0x03, 0x07, 0x01, 0x01
        /*0010*/ 	.byte	0x02, 0x03, 0x00, 0x00, 0x02, 0x06, 0x01, 0x00, 0x04, 0x0b, 0x08, 0x00, 0x09, 0x00, 0x00, 0x00
        /*0020*/ 	.byte	0x00, 0x00, 0x00, 0x00


//--------------------- .nv.info._Z3AddPfS_S_     --------------------------
	.section	.nv.info._Z3AddPfS_S_,"",@"SHT_CUDA_INFO"
	.sectionflags	@""
	.align	4


	//----- nvinfo : EIATTR_CUDA_API_VERSION
	.align		4
        /*0000*/ 	.byte	0x04, 0x37
        /*0002*/ 	.short	(.L_7 - .L_6)
.L_6:
        /*0004*/ 	.word	0x00000082


	//----- nvinfo : EIATTR_KPARAM_INFO
	.align		4
.L_7:
        /*0008*/ 	.byte	0x04, 0x17
        /*000a*/ 	.short	(.L_9 - .L_8)
.L_8:
        /*000c*/ 	.word	0x00000000
        /*0010*/ 	.short	0x0002
        /*0012*/ 	.short	0x0010
        /*0014*/ 	.byte	0x00, 0xf5, 0x21, 0x00


	//----- nvinfo : EIATTR_KPARAM_INFO
	.align		4
.L_9:
        /*0018*/ 	.byte	0x04, 0x17
        /*001a*/ 	.short	(.L_11 - .L_10)
.L_10:
        /*001c*/ 	.word	0x00000000
        /*0020*/ 	.short	0x0001
        /*0022*/ 	.short	0x0008
        /*0024*/ 	.byte	0x00, 0xf5, 0x21, 0x00


	//----- nvinfo : EIATTR_KPARAM_INFO
	.align		4
.L_11:
        /*0028*/ 	.byte	0x04, 0x17
        /*002a*/ 	.short	(.L_13 - .L_12)
.L_12:
        /*002c*/ 	.word	0x00000000
        /*0030*/ 	.short	0x0000
        /*0032*/ 	.short	0x0000
        /*0034*/ 	.byte	0x00, 0xf5, 0x21, 0x00


	//----- nvinfo : EIATTR_SPARSE_MMA_MASK
	.align		4
.L_13:
        /*0038*/ 	.byte	0x03, 0x50
        /*003a*/ 	.short	0x0000


	//----- nvinfo : EIATTR_MAXREG_COUNT
	.align		4
        /*003c*/ 	.byte	0x03, 0x1b
        /*003e*/ 	.short	0x00ff


	//----- nvinfo : EIATTR_MERCURY_ISA_VERSION
	.align		4
        /*0040*/ 	.byte	0x03, 0x5f
        /*0042*/ 	.short	0x0101


	//----- nvinfo : EIATTR_VRC_CTA_INIT_COUNT
	.align		4
        /*0044*/ 	.byte	0x02, 0x4a
	.zero		1
	.zero		1


	//----- nvinfo : EIATTR_EXIT_INSTR_OFFSETS
	.align		4
        /*0048*/ 	.byte	0x04, 0x1c
        /*004a*/ 	.short	(.L_15 - .L_14)


	//   ....[0]....
.L_14:
        /*004c*/ 	.word	0x00000060


	//   ....[1]....
        /*0050*/ 	.word	0x00000140


	//----- nvinfo : EIATTR_CBANK_PARAM_SIZE
	.align		4
.L_15:
        /*0054*/ 	.byte	0x03, 0x19
        /*0056*/ 	.short	0x0018


	//----- nvinfo : EIATTR_PARAM_CBANK
	.align		4
        /*0058*/ 	.byte	0x04, 0x0a
        /*005a*/ 	.short	(.L_17 - .L_16)
	.align		4
.L_16:
        /*005c*/ 	.word	index@(.nv.constant0._Z3AddPfS_S_)
        /*0060*/ 	.short	0x0380
        /*0062*/ 	.short	0x0018


	//----- nvinfo : EIATTR_SW_WAR
	.align		4
.L_17:
        /*0064*/ 	.byte	0x04, 0x36
        /*0066*/ 	.short	(.L_19 - .L_18)
.L_18:
        /*0068*/ 	.word	0x00000008
.L_19:


//--------------------- .nv.callgraph             --------------------------
	.section	.nv.callgraph,"",@"SHT_CUDA_CALLGRAPH"
	.align	4
	.sectionentsize	8
	.align		4
        /*0000*/ 	.word	0x00000000
	.align		4
        /*0004*/ 	.word	0xffffffff
	.align		4
        /*0008*/ 	.word	0x00000000
	.align		4
        /*000c*/ 	.word	0xfffffffe
	.align		4
        /*0010*/ 	.word	0x00000000
	.align		4
        /*0014*/ 	.word	0xfffffffd
	.align		4
        /*0018*/ 	.word	0x00000000
	.align		4
        /*001c*/ 	.word	0xfffffffc


//--------------------- .text._Z3AddPfS_S_        --------------------------
	.section	.text._Z3AddPfS_S_,"ax",@progbits
	.align	128
        .global         _Z3AddPfS_S_
        .type           _Z3AddPfS_S_,@function
        .size           _Z3AddPfS_S_,(.L_x_1 - _Z3AddPfS_S_)
        .other          _Z3AddPfS_S_,@"STO_CUDA_ENTRY STV_DEFAULT"
_Z3AddPfS_S_:
.text._Z3AddPfS_S_:
[----:B------:R-:W-:Y:S01]  /*0000*/  LDC R1, c[0x0][0x37c] ;  /* 0x0000df00ff017b82 */ /* 0x000fe20000000800 */
[----:B------:R-:W0:Y:S01]  /*0010*/  S2R R11, SR_TID.X ;  /* 0x00000000000b7919 */ /* 0x000e220000002100 */
[----:B------:R-:W0:Y:S01]  /*0020*/  LDCU UR4, c[0x0][0x360] ;  /* 0x00006c00ff0477ac */ /* 0x000e220008000800 */
[----:B------:R-:W0:Y:S02]  /*0030*/  S2R R0, SR_CTAID.X ;  /* 0x0000000000007919 */ /* 0x000e240000002500 */
[----:B0-----:R-:W-:-:S05]  /*0040*/  IMAD R9, R0, UR4, R11 ;  /* 0x0000000400097c24 */ /* 0x001fca000f8e020b */
[----:B------:R-:W-:-:S13]  /*0050*/  ISETP.GT.AND P0, PT, R9, 0x17, PT ;  /* 0x000000170900780c */ /* 0x000fda0003f04270 */
[----:B------:R-:W-:Y:S05]  /*0060*/  @P0 EXIT ;  /* 0x000000000000094d */ /* 0x000fea0003800000 */
[----:B------:R-:W0:Y:S01]  /*0070*/  LDC.64 R2, c[0x0][0x380] ;  /* 0x0000e000ff027b82 */ /* 0x000e220000000a00 */
[----:B------:R-:W1:Y:S01]  /*0080*/  LDCU.64 UR4, c[0x0][0x358] ;  /* 0x00006b00ff0477ac */ /* 0x000e620008000a00 */
[----:B------:R-:W-:Y:S02]  /*0090*/  I2FP.F32.U32 R11, R11 ;  /* 0x0000000b000b7245 */ /* 0x000fe40000201000 */
[----:B------:R-:W-:-:S04]  /*00a0*/  I2FP.F32.U32 R13, R0 ;  /* 0x00000000000d7245 */ /* 0x000fc80000201000 */
[----:B------:R-:W2:Y:S08]  /*00b0*/  LDC.64 R4, c[0x0][0x388] ;  /* 0x0000e200ff047b82 */ /* 0x000eb00000000a00 */
[----:B------:R-:W3:Y:S01]  /*00c0*/  LDC.64 R6, c[0x0][0x390] ;  /* 0x0000e400ff067b82 */ /* 0x000ee20000000a00 */
[----:B0-----:R-:W-:-:S05]  /*00d0*/  IMAD.WIDE R2, R9, 0x4, R2 ;  /* 0x0000000409027825 */ /* 0x001fca00078e0202 */
[----:B-1----:R-:W-:Y:S01]  /*00e0*/  STG.E desc[UR4][R2.64], R11 ;  /* 0x0000000b02007986 */ /* 0x002fe2000c101904 */
[----:B--2---:R-:W-:-:S05]  /*00f0*/  IMAD.WIDE R4, R9, 0x4, R4 ;  /* 0x0000000409047825 */ /* 0x004fca00078e0204 */
[----:B------:R-:W-:Y:S01]  /*0100*/  STG.E desc[UR4][R4.64], R13 ;  /* 0x0000000d04007986 */ /* 0x000fe2000c101904 */
[----:B---3--:R-:W-:Y:S01]  /*0110*/  IMAD.WIDE R6, R9, 0x4, R6 ;  /* 0x0000000409067825 */ /* 0x008fe200078e0206 */
[----:B------:R-:W-:-:S05]  /*0120*/  I2FP.F32.S32 R9, R9 ;  /* 0x0000000900097245 */ /* 0x000fca0000201400 */
[----:B------:R-:W-:Y:S01]  /*0130*/  STG.E desc[UR4][R6.64], R9 ;  /* 0x0000000906007986 */ /* 0x000fe2000c101904 */
[----:B------:R-:W-:Y:S05]  /*0140*/  EXIT ;  /* 0x000000000000794d */ /* 0x000fea0003800000 */
.L_x_0:
[----:B------:R-:W-:-:S00]  /*0150*/  BRA `(.L_x_0) ;  /* 0xfffffffc00fc7947 */ /* 0x000fc0000383ffff */
[----:B------:R-:W-:-:S00]  /*0160*/  NOP ;  /* 0x0000000000007918 */ /* 0x000fc00000000000 */
        /* <DEDUP_REMOVED lines=9> */
.L_x_1:


//--------------------- .nv.shared.reserved.0     --------------------------
	.section	.nv.shared.reserved.0,"aw",@nobits
	.weak		__nv_reservedSMEM_offset_0_alias
	.size		__nv_reservedSMEM_offset_0_alias, 0, 64
	.other		__nv_reservedSMEM_offset_0_alias,@"STO_CUDA_RESERVED_SHARED STV_DEFAULT"
__nv_reservedSMEM_offset_0_alias:
	.zero		0
	.zero		64


//--------------------- .nv.constant0._Z3AddPfS_S_ --------------------------
	.section	.nv.constant0._Z3AddPfS_S_,"a",@progbits
	.sectionflags	@""
	.align	4
.nv.constant0._Z3AddPfS_S_:
	.zero		920


//--------------------- SYMBOLS --------------------------

	.type		.nv.reservedSmem.offset0,@object
	.size		.nv.reservedSmem.offset0,0x4
